	.headerflags	@"EF_CUDA_TEXMODE_UNIFIED EF_CUDA_64BIT_ADDRESS EF_CUDA_ACCELERATORS EF_CUDA_SM90 EF_CUDA_VIRTUAL_SM(EF_CUDA_SM90)"
	.elftype	@"ET_EXEC"


//--------------------- .nv.info                  --------------------------
	.section	.nv.info,"",@"SHT_CUDA_INFO"
	.align	4


	//----- nvinfo : EIATTR_REGCOUNT
	.align		4
        /*0000*/ 	.byte	0x04, 0x2f
        /*0002*/ 	.short	(.L_3 - .L_2)
	.align		4
.L_2:
        /*0004*/ 	.word	index@(triton_poi_fused__native_batch_norm_legit_no_training_mean_relu_21)
        /*0008*/ 	.word	0x00000016


	//----- nvinfo : EIATTR_MIN_STACK_SIZE
	.align		4
.L_3:
        /*000c*/ 	.byte	0x04, 0x12
        /*000e*/ 	.short	(.L_5 - .L_4)
	.align		4
.L_4:
        /*0010*/ 	.word	index@(triton_poi_fused__native_batch_norm_legit_no_training_mean_relu_21)
        /*0014*/ 	.word	0x00000000


	//----- nvinfo : EIATTR_FRAME_SIZE
	.align		4
.L_5:
        /*0018*/ 	.byte	0x04, 0x11
        /*001a*/ 	.short	(.L_7 - .L_6)
	.align		4
.L_6:
        /*001c*/ 	.word	index@(triton_poi_fused__native_batch_norm_legit_no_training_mean_relu_21)
        /*0020*/ 	.word	0x00000000


	//----- nvinfo : EIATTR_MIN_STACK_SIZE
	.align		4
.L_7:
        /*0024*/ 	.byte	0x04, 0x12
        /*0026*/ 	.short	(.L_9 - .L_8)
	.align		4
.L_8:
        /*0028*/ 	.word	index@(triton_poi_fused__native_batch_norm_legit_no_training_mean_relu_21)
        /*002c*/ 	.word	0x00000000
.L_9:


//--------------------- .nv.info.triton_poi_fused__native_batch_norm_legit_no_training_mean_relu_21 --------------------------
	.section	.nv.info.triton_poi_fused__native_batch_norm_legit_no_training_mean_relu_21,"",@"SHT_CUDA_INFO"
	.sectionflags	@""
	.align	4


	//----- nvinfo : EIATTR_CUDA_API_VERSION
	.align		4
        /*0000*/ 	.byte	0x04, 0x37
        /*0002*/ 	.short	(.L_11 - .L_10)
.L_10:
        /*0004*/ 	.word	0x0000007c


	//----- nvinfo : EIATTR_KPARAM_INFO
	.align		4
.L_11:
        /*0008*/ 	.byte	0x04, 0x17
        /*000a*/ 	.short	(.L_13 - .L_12)
.L_12:
        /*000c*/ 	.word	0x00000000
        /*0010*/ 	.short	0x0006
        /*0012*/ 	.short	0x0030
        /*0014*/ 	.byte	0x00, 0xf0, 0x11, 0x00


	//----- nvinfo : EIATTR_KPARAM_INFO
	.align		4
.L_13:
        /*0018*/ 	.byte	0x04, 0x17
        /*001a*/ 	.short	(.L_15 - .L_14)
.L_14:
        /*001c*/ 	.word	0x00000000
        /*0020*/ 	.short	0x0005
        /*0022*/ 	.short	0x0028
        /*0024*/ 	.byte	0x00, 0xf4, 0x21, 0x00


	//----- nvinfo : EIATTR_KPARAM_INFO
	.align		4
.L_15:
        /*0028*/ 	.byte	0x04, 0x17
        /*002a*/ 	.short	(.L_17 - .L_16)
.L_16:
        /*002c*/ 	.word	0x00000000
        /*0030*/ 	.short	0x0004
        /*0032*/ 	.short	0x0020
        /*0034*/ 	.byte	0x00, 0xf4, 0x21, 0x00


	//----- nvinfo : EIATTR_KPARAM_INFO
	.align		4
.L_17:
        /*0038*/ 	.byte	0x04, 0x17
        /*003a*/ 	.short	(.L_19 - .L_18)
.L_18:
        /*003c*/ 	.word	0x00000000
        /*0040*/ 	.short	0x0003
        /*0042*/ 	.short	0x0018
        /*0044*/ 	.byte	0x00, 0xf4, 0x21, 0x00


	//----- nvinfo : EIATTR_KPARAM_INFO
	.align		4
.L_19:
        /*0048*/ 	.byte	0x04, 0x17
        /*004a*/ 	.short	(.L_21 - .L_20)
.L_20:
        /*004c*/ 	.word	0x00000000
        /*0050*/ 	.short	0x0002
        /*0052*/ 	.short	0x0010
        /*0054*/ 	.byte	0x00, 0xf4, 0x21, 0x00


	//----- nvinfo : EIATTR_KPARAM_INFO
	.align		4
.L_21:
        /*0058*/ 	.byte	0x04, 0x17
        /*005a*/ 	.short	(.L_23 - .L_22)
.L_22:
        /*005c*/ 	.word	0x00000000
        /*0060*/ 	.short	0x0001
        /*0062*/ 	.short	0x0008
        /*0064*/ 	.byte	0x00, 0xf4, 0x21, 0x00


	//----- nvinfo : EIATTR_KPARAM_INFO
	.align		4
.L_23:
        /*0068*/ 	.byte	0x04, 0x17
        /*006a*/ 	.short	(.L_25 - .L_24)
.L_24:
        /*006c*/ 	.word	0x00000000
        /*0070*/ 	.short	0x0000
        /*0072*/ 	.short	0x0000
        /*0074*/ 	.byte	0x00, 0xf4, 0x21, 0x00


	//----- nvinfo : EIATTR_SPARSE_MMA_MASK
	.align		4
.L_25:
        /*0078*/ 	.byte	0x03, 0x50
        /*007a*/ 	.short	0x0000


	//----- nvinfo : EIATTR_MAXREG_COUNT
	.align		4
        /*007c*/ 	.byte	0x03, 0x1b
        /*007e*/ 	.short	0x00ff


	//----- nvinfo : EIATTR_EXIT_INSTR_OFFSETS
	.align		4
        /*0080*/ 	.byte	0x04, 0x1c
        /*0082*/ 	.short	(.L_27 - .L_26)


	//   ....[0]....
.L_26:
        /*0084*/ 	.word	0x000004b0


	//   ....[1]....
        /*0088*/ 	.word	0x000004e0


	//----- nvinfo : EIATTR_REQNTID
	.align		4
.L_27:
        /*008c*/ 	.byte	0x04, 0x10
        /*008e*/ 	.short	(.L_29 - .L_28)
.L_28:
        /*0090*/ 	.word	0x00000020
        /*0094*/ 	.word	0x00000001
        /*0098*/ 	.word	0x00000001


	//----- nvinfo : EIATTR_CBANK_PARAM_SIZE
	.align		4
.L_29:
        /*009c*/ 	.byte	0x03, 0x19
        /*009e*/ 	.short	0x0034


	//----- nvinfo : EIATTR_PARAM_CBANK
	.align		4
        /*00a0*/ 	.byte	0x04, 0x0a
        /*00a2*/ 	.short	(.L_31 - .L_30)
	.align		4
.L_30:
        /*00a4*/ 	.word	index@(.nv.constant0.triton_poi_fused__native_batch_norm_legit_no_training_mean_relu_21)
        /*00a8*/ 	.short	0x0210
        /*00aa*/ 	.short	0x0034


	//----- nvinfo : EIATTR_SW_WAR
	.align		4
.L_31:
        /*00ac*/ 	.byte	0x04, 0x36
        /*00ae*/ 	.short	(.L_33 - .L_32)
.L_32:
        /*00b0*/ 	.word	0x00000008
.L_33:


//--------------------- .nv.callgraph             --------------------------
	.section	.nv.callgraph,"",@"SHT_CUDA_CALLGRAPH"
	.align	4
	.sectionentsize	8
	.align		4
        /*0000*/ 	.word	0x00000000
	.align		4
        /*0004*/ 	.word	0xffffffff
	.align		4
        /*0008*/ 	.word	0x00000000
	.align		4
        /*000c*/ 	.word	0xfffffffe
	.align		4
        /*0010*/ 	.word	0x00000000
	.align		4
        /*0014*/ 	.word	0xfffffffd
	.align		4
        /*0018*/ 	.word	0x00000000
	.align		4
        /*001c*/ 	.word	0xfffffffc


//--------------------- .nv.constant4             --------------------------
	.section	.nv.constant4,"a",@progbits
	.align	8
	.align		8
.nv.constant4:
        /*0000*/ 	.dword	_$_str
	.align		8
        /*0008*/ 	.dword	_$_str_$_2


//--------------------- .text.triton_poi_fused__native_batch_norm_legit_no_training_mean_relu_21 --------------------------
	.section	.text.triton_poi_fused__native_batch_norm_legit_no_training_mean_relu_21,"ax",@progbits
	.align	128
        .global         triton_poi_fused__native_batch_norm_legit_no_training_mean_relu_21
        .type           triton_poi_fused__native_batch_norm_legit_no_training_mean_relu_21,@function
        .size           triton_poi_fused__native_batch_norm_legit_no_training_mean_relu_21,(.L_x_1 - triton_poi_fused__native_batch_norm_legit_no_training_mean_relu_21)
        .other          triton_poi_fused__native_batch_norm_legit_no_training_mean_relu_21,@"STO_CUDA_ENTRY STV_DEFAULT"
triton_poi_fused__native_batch_norm_legit_no_training_mean_relu_21:
.text.triton_poi_fused__native_batch_norm_legit_no_training_mean_relu_21:
[----:B------:R-:W0:Y:S01]  /*0000*/  LDC R1, c[0x0][0x28] ;  /* 0x00000a00ff017b82 */ /* 0x000e220000000800 */
[----:B------:R-:W1:Y:S07]  /*0010*/  S2R R19, SR_TID.X ;  /* 0x0000000000137919 */ /* 0x000e6e0000002100 */
[----:B------:R-:W2:Y:S01]  /*0020*/  LDC.64 R6, c[0x0][0x220] ;  /* 0x00008800ff067b82 */ /* 0x000ea20000000a00 */
[----:B------:R-:W-:Y:S01]  /*0030*/  HFMA2.MMA R14, -RZ, RZ, 0, 0 ;  /* 0x00000000ff0e7435 */ /* 0x000fe200000001ff */
[----:B------:R-:W-:Y:S01]  /*0040*/  ULDC.64 UR4, c[0x0][0x208] ;  /* 0x0000820000047ab9 */ /* 0x000fe20000000a00 */
[----:B------:R-:W3:Y:S05]  /*0050*/  S2R R3, SR_CTAID.X ;  /* 0x0000000000037919 */ /* 0x000eea0000002500 */
[----:B------:R-:W4:Y:S08]  /*0060*/  LDC.64 R4, c[0x0][0x218] ;  /* 0x00008600ff047b82 */ /* 0x000f300000000a00 */
[----:B------:R-:W5:Y:S08]  /*0070*/  LDC.64 R8, c[0x0][0x228] ;  /* 0x00008a00ff087b82 */ /* 0x000f700000000a00 */
[----:B------:R-:W5:Y:S01]  /*0080*/  LDC.64 R10, c[0x0][0x230] ;  /* 0x00008c00ff0a7b82 */ /* 0x000f620000000a00 */
[----:B-1----:R-:W-:-:S02]  /*0090*/  LOP3.LUT R0, R19, 0xf, RZ, 0xc0, !PT ;  /* 0x0000000f13007812 */ /* 0x002fc400078ec0ff */
[----:B---3--:R-:W-:Y:S02]  /*00a0*/  SHF.R.S32.HI R2, RZ, 0x1b, R3 ;  /* 0x0000001bff027819 */ /* 0x008fe40000011403 */
[----:B------:R-:W-:Y:S02]  /*00b0*/  LEA R0, R3, R0, 0x4 ;  /* 0x0000000003007211 */ /* 0x000fe400078e20ff */
[----:B------:R-:W-:Y:S02]  /*00c0*/  SGXT R3, R2, 0x1 ;  /* 0x000000010203781a */ /* 0x000fe40000000200 */
[----:B------:R-:W-:Y:S02]  /*00d0*/  ISETP.GE.AND P0, PT, R0, 0x10, PT ;  /* 0x000000100000780c */ /* 0x000fe40003f06270 */
[----:B------:R-:W-:-:S04]  /*00e0*/  LEA.HI R3, R3, R0, RZ, 0x2 ;  /* 0x0000000003037211 */ /* 0x000fc800078f10ff */
[----:B------:R-:W-:-:S04]  /*00f0*/  LOP3.LUT R3, R3, 0xfffffffc, RZ, 0xc0, !PT ;  /* 0xfffffffc03037812 */ /* 0x000fc800078ec0ff */
[----:B------:R-:W-:Y:S02]  /*0100*/  IADD3 R13, R0, -R3, RZ ;  /* 0x80000003000d7210 */ /* 0x000fe40007ffe0ff */
[----:B------:R-:W1:Y:S03]  /*0110*/  LDC.64 R2, c[0x0][0x210] ;  /* 0x00008400ff027b82 */ /* 0x000e660000000a00 */
[----:B--2---:R-:W-:-:S05]  /*0120*/  IMAD.WIDE R6, R13, 0x4, R6 ;  /* 0x000000040d067825 */ /* 0x004fca00078e0206 */
[----:B------:R5:W2:Y:S01]  /*0130*/  @!P0 LDG.E.EL R14, desc[UR4][R6.64] ;  /* 0x00000004060e8981 */ /* 0x000aa2000c2e1900 */
[----:B------:R-:W-:Y:S02]  /*0140*/  SHF.L.U32 R15, R0, 0x2, RZ ;  /* 0x00000002000f7819 */ /* 0x000fe400000006ff */
[----:B------:R-:W-:Y:S01]  /*0150*/  CS2R R16, SRZ ;  /* 0x0000000000107805 */ /* 0x000fe2000001ff00 */
[----:B----4-:R-:W-:Y:S01]  /*0160*/  IMAD.WIDE R4, R13, 0x4, R4 ;  /* 0x000000040d047825 */ /* 0x010fe200078e0204 */
[----:B------:R-:W-:Y:S01]  /*0170*/  MOV R12, RZ ;  /* 0x000000ff000c7202 */ /* 0x000fe20000000f00 */
[----:B------:R-:W-:-:S03]  /*0180*/  HFMA2.MMA R18, -RZ, RZ, 0, 0 ;  /* 0x00000000ff127435 */ /* 0x000fc600000001ff */
[----:B------:R3:W4:Y:S01]  /*0190*/  @!P0 LDG.E.EL R17, desc[UR4][R4.64] ;  /* 0x0000000404118981 */ /* 0x000722000c2e1900 */
[----:B-----5:R-:W-:-:S04]  /*01a0*/  IMAD.WIDE R6, R13, 0x4, R8 ;  /* 0x000000040d067825 */ /* 0x020fc800078e0208 */
[----:B0-----:R-:W-:Y:S01]  /*01b0*/  IMAD.WIDE R8, R13, 0x4, R10 ;  /* 0x000000040d087825 */ /* 0x001fe200078e020a */
[----:B------:R-:W-:-:S03]  /*01c0*/  CS2R R10, SRZ ;  /* 0x00000000000a7805 */ /* 0x000fc6000001ff00 */
[----:B-1----:R-:W-:Y:S01]  /*01d0*/  IMAD.WIDE R2, R15, 0x4, R2 ;  /* 0x000000040f027825 */ /* 0x002fe200078e0202 */
[----:B---3--:R-:W-:Y:S02]  /*01e0*/  MOV R4, RZ ;  /* 0x000000ff00047202 */ /* 0x008fe40000000f00 */
[----:B------:R0:W3:Y:S04]  /*01f0*/  @!P0 LDG.E.EL R10, desc[UR4][R6.64] ;  /* 0x00000004060a8981 */ /* 0x0000e8000c2e1900 */
[----:B------:R-:W4:Y:S04]  /*0200*/  @!P0 LDG.E.EL R16, desc[UR4][R2.64+0x4] ;  /* 0x0000040402108981 */ /* 0x000f28000c2e1900 */
[----:B------:R-:W5:Y:S04]  /*0210*/  @!P0 LDG.E.EL R12, desc[UR4][R2.64] ;  /* 0x00000004020c8981 */ /* 0x000f68000c2e1900 */
[----:B------:R-:W3:Y:S04]  /*0220*/  @!P0 LDG.E.EL R11, desc[UR4][R8.64] ;  /* 0x00000004080b8981 */ /* 0x000ee8000c2e1900 */
[----:B------:R-:W3:Y:S04]  /*0230*/  @!P0 LDG.E.EL R18, desc[UR4][R2.64+0x8] ;  /* 0x0000080402128981 */ /* 0x000ee8000c2e1900 */
[----:B------:R5:W3:Y:S01]  /*0240*/  @!P0 LDG.E.EL R4, desc[UR4][R2.64+0xc] ;  /* 0x00000c0402048981 */ /* 0x000ae2000c2e1900 */
[----:B0-----:R-:W-:Y:S01]  /*0250*/  HFMA2.MMA R6, -RZ, RZ, 1.625, 0 ;  /* 0x3e800000ff067435 */ /* 0x001fe200000001ff */
[----:B--2---:R-:W-:-:S04]  /*0260*/  FADD R14, R14, 9.9999997473787516356e-06 ;  /* 0x3727c5ac0e0e7421 */ /* 0x004fc80000000000 */
[----:B------:R-:W0:Y:S02]  /*0270*/  MUFU.SQRT R5, R14 ;  /* 0x0000000e00057308 */ /* 0x000e240000002000 */
[C---:B0-----:R-:W-:Y:S02]  /*0280*/  FSETP.GT.AND P0, PT, R5.reuse, 8.50705917302346158658e+37, PT ;  /* 0x7e8000000500780b */ /* 0x041fe40003f04000 */
[----:B------:R-:W-:-:S11]  /*0290*/  FSETP.GEU.AND P1, PT, R5, 1.175494350822287508e-38, PT ;  /* 0x008000000500780b */ /* 0x000fd60003f2e000 */
[----:B------:R-:W-:-:S04]  /*02a0*/  @P0 FMUL R5, R5, 0.25 ;  /* 0x3e80000005050820 */ /* 0x000fc80000400000 */
[----:B------:R-:W-:-:S06]  /*02b0*/  @!P1 FMUL R5, R5, 16777216 ;  /* 0x4b80000005059820 */ /* 0x000fcc0000400000 */
[----:B------:R-:W0:Y:S01]  /*02c0*/  MUFU.RCP R5, R5 ;  /* 0x0000000500057308 */ /* 0x000e220000001000 */
[----:B------:R-:W-:Y:S01]  /*02d0*/  FSEL R6, R6, 1, P0 ;  /* 0x3f80000006067808 */ /* 0x000fe20000000000 */
[----:B----4-:R-:W-:-:S04]  /*02e0*/  FADD R7, R16, -R17 ;  /* 0x8000001110077221 */ /* 0x010fc80000000000 */
[----:B------:R-:W-:Y:S01]  /*02f0*/  @!P1 FMUL R6, R6, 16777216 ;  /* 0x4b80000006069820 */ /* 0x000fe20000400000 */
[----:B-----5:R-:W-:-:S03]  /*0300*/  FADD R3, -R17, R12 ;  /* 0x0000000c11037221 */ /* 0x020fc60000000100 */
[----:B0-----:R-:W-:-:S04]  /*0310*/  FMUL R6, R5, R6 ;  /* 0x0000000605067220 */ /* 0x001fc80000400000 */
[C---:B------:R-:W-:Y:S01]  /*0320*/  FMUL R8, R6.reuse, R7 ;  /* 0x0000000706087220 */ /* 0x040fe20000400000 */
[----:B------:R-:W-:Y:S01]  /*0330*/  FMUL R12, R6, R3 ;  /* 0x00000003060c7220 */ /* 0x000fe20000400000 */
[----:B---3--:R-:W-:Y:S01]  /*0340*/  FADD R7, R18, -R17 ;  /* 0x8000001112077221 */ /* 0x008fe20000000000 */
[----:B------:R-:W0:Y:S01]  /*0350*/  LDC.64 R2, c[0x0][0x238] ;  /* 0x00008e00ff027b82 */ /* 0x000e220000000a00 */
[-C--:B------:R-:W-:Y:S01]  /*0360*/  FFMA R8, R8, R10.reuse, R11 ;  /* 0x0000000a08087223 */ /* 0x080fe2000000000b */
[----:B------:R-:W-:Y:S01]  /*0370*/  FADD R17, R4, -R17 ;  /* 0x8000001104117221 */ /* 0x000fe20000000000 */
[-CC-:B------:R-:W-:Y:S01]  /*0380*/  FFMA R12, R12, R10.reuse, R11.reuse ;  /* 0x0000000a0c0c7223 */ /* 0x180fe2000000000b */
[----:B------:R-:W-:Y:S02]  /*0390*/  FMUL R4, R6, R7 ;  /* 0x0000000706047220 */ /* 0x000fe40000400000 */
[----:B------:R-:W-:Y:S01]  /*03a0*/  FSETP.GEU.AND P0, PT, R8, RZ, PT ;  /* 0x000000ff0800720b */ /* 0x000fe20003f0e000 */
[----:B------:R-:W-:Y:S01]  /*03b0*/  FMUL R6, R6, R17 ;  /* 0x0000001106067220 */ /* 0x000fe20000400000 */
[----:B------:R-:W-:-:S02]  /*03c0*/  FFMA R4, R4, R10, R11 ;  /* 0x0000000a04047223 */ /* 0x000fc4000000000b */
[----:B------:R-:W-:Y:S02]  /*03d0*/  FSEL R5, R8, RZ, P0 ;  /* 0x000000ff08057208 */ /* 0x000fe40000000000 */
[----:B------:R-:W-:Y:S02]  /*03e0*/  LOP3.LUT P0, RZ, R19, 0x10, RZ, 0xc0, !PT ;  /* 0x0000001013ff7812 */ /* 0x000fe4000780c0ff */
[----:B------:R-:W-:Y:S01]  /*03f0*/  FSETP.GEU.AND P1, PT, R12, RZ, PT ;  /* 0x000000ff0c00720b */ /* 0x000fe20003f2e000 */
[----:B------:R-:W-:Y:S01]  /*0400*/  FFMA R6, R6, R10, R11 ;  /* 0x0000000a06067223 */ /* 0x000fe2000000000b */
[----:B------:R-:W-:Y:S02]  /*0410*/  ISETP.LT.AND P0, PT, R0, 0x10, !P0 ;  /* 0x000000100000780c */ /* 0x000fe40004701270 */
[----:B------:R-:W-:Y:S02]  /*0420*/  FSEL R12, R12, RZ, P1 ;  /* 0x000000ff0c0c7208 */ /* 0x000fe40000800000 */
[----:B------:R-:W-:-:S02]  /*0430*/  FSETP.GEU.AND P2, PT, R4, RZ, PT ;  /* 0x000000ff0400720b */ /* 0x000fc40003f4e000 */
[----:B------:R-:W-:Y:S01]  /*0440*/  FSETP.GEU.AND P1, PT, R6, RZ, PT ;  /* 0x000000ff0600720b */ /* 0x000fe20003f2e000 */
[----:B------:R-:W-:Y:S01]  /*0450*/  FADD R5, R12, R5 ;  /* 0x000000050c057221 */ /* 0x000fe20000000000 */
[----:B------:R-:W-:Y:S02]  /*0460*/  FSEL R4, R4, RZ, P2 ;  /* 0x000000ff04047208 */ /* 0x000fe40001000000 */
[----:B------:R-:W-:-:S03]  /*0470*/  FSEL R7, R6, RZ, P1 ;  /* 0x000000ff06077208 */ /* 0x000fc60000800000 */
[----:B------:R-:W-:Y:S01]  /*0480*/  FADD R4, R5, R4 ;  /* 0x0000000405047221 */ /* 0x000fe20000000000 */
[----:B0-----:R-:W-:-:S04]  /*0490*/  IMAD.WIDE R2, R0, 0x4, R2 ;  /* 0x0000000400027825 */ /* 0x001fc800078e0202 */
[----:B------:R-:W-:Y:S01]  /*04a0*/  FADD R4, R4, R7 ;  /* 0x0000000704047221 */ /* 0x000fe20000000000 */
[----:B------:R-:W-:Y:S06]  /*04b0*/  @!P0 EXIT ;  /* 0x000000000000894d */ /* 0x000fec0003800000 */
[----:B------:R-:W-:-:S05]  /*04c0*/  FMUL R5, R4, 0.25 ;  /* 0x3e80000004057820 */ /* 0x000fca0000400000 */
[----:B------:R-:W-:Y:S01]  /*04d0*/  STG.E desc[UR4][R2.64], R5 ;  /* 0x0000000502007986 */ /* 0x000fe2000c101904 */
[----:B------:R-:W-:Y:S05]  /*04e0*/  EXIT ;  /* 0x000000000000794d */ /* 0x000fea0003800000 */
.L_x_0:
[----:B------:R-:W-:-:S00]  /*04f0*/  BRA `(.L_x_0) ;  /* 0xfffffffc00fc7947 */ /* 0x000fc0000383ffff */
[----:B------:R-:W-:-:S00]  /*0500*/  NOP ;  /* 0x0000000000007918 */ /* 0x000fc00000000000 */
[----:B------:R-:W-:-:S00]  /*0510*/  NOP ;  /* 0x0000000000007918 */ /* 0x000fc00000000000 */
[----:B------:R-:W-:-:S00]  /*0520*/  NOP ;  /* 0x0000000000007918 */ /* 0x000fc00000000000 */
[----:B------:R-:W-:-:S00]  /*0530*/  NOP ;  /* 0x0000000000007918 */ /* 0x000fc00000000000 */
[----:B------:R-:W-:-:S00]  /*0540*/  NOP ;  /* 0x0000000000007918 */ /* 0x000fc00000000000 */
[----:B------:R-:W-:-:S00]  /*0550*/  NOP ;  /* 0x0000000000007918 */ /* 0x000fc00000000000 */
[----:B------:R-:W-:-:S00]  /*0560*/  NOP ;  /* 0x0000000000007918 */ /* 0x000fc00000000000 */
[----:B------:R-:W-:-:S00]  /*0570*/  NOP ;  /* 0x0000000000007918 */ /* 0x000fc00000000000 */
.L_x_1:


//--------------------- .nv.global.init           --------------------------
	.section	.nv.global.init,"aw",@progbits
.nv.global.init:
	.type		_$_str,@object
	.size		_$_str,(_$_str_$_2 - _$_str)
_$_str:
        /*0000*/ 	.byte	0x5f, 0x5f, 0x43, 0x55, 0x44, 0x41, 0x5f, 0x46, 0x54, 0x5a, 0x00
	.type		_$_str_$_2,@object
	.size		_$_str_$_2,(.L_1 - _$_str_$_2)
_$_str_$_2:
        /*000b*/ 	.byte	0x5f, 0x5f, 0x43, 0x55, 0x44, 0x41, 0x5f, 0x50, 0x52, 0x45, 0x43, 0x5f, 0x53, 0x51, 0x52, 0x54
        /*001b*/ 	.byte	0x00
.L_1:


//--------------------- .nv.constant0.triton_poi_fused__native_batch_norm_legit_no_training_mean_relu_21 --------------------------
	.section	.nv.constant0.triton_poi_fused__native_batch_norm_legit_no_training_mean_relu_21,"a",@progbits
	.sectionflags	@""
	.align	4
.nv.constant0.triton_poi_fused__native_batch_norm_legit_no_training_mean_relu_21:
	.zero		580
